//
// Generated by NVIDIA NVVM Compiler
//
// Compiler Build ID: CL-36424714
// Cuda compilation tools, release 13.0, V13.0.88
// Based on NVVM 20.0.0
//

.version 9.0
.target sm_100
.address_size 64

	// .globl	_Z12reverse_listPiS_i

.visible .entry _Z12reverse_listPiS_i(
	.param .u64 .ptr .align 1 _Z12reverse_listPiS_i_param_0,
	.param .u64 .ptr .align 1 _Z12reverse_listPiS_i_param_1,
	.param .u32 _Z12reverse_listPiS_i_param_2
)
{
	.reg .pred 	%p<2>;
	.reg .b32 	%r<9>;
	.reg .b64 	%rd<9>;

	ld.param.u64 	%rd1, [_Z12reverse_listPiS_i_param_0];
	ld.param.u64 	%rd2, [_Z12reverse_listPiS_i_param_1];
	ld.param.u32 	%r2, [_Z12reverse_listPiS_i_param_2];
	mov.u32 	%r3, %tid.x;
	mov.u32 	%r4, %ctaid.x;
	mov.u32 	%r5, %ntid.x;
	mad.lo.s32 	%r1, %r4, %r5, %r3;
	setp.ge.s32 	%p1, %r1, %r2;
	@%p1 bra 	$L__BB0_2;
	cvta.to.global.u64 	%rd3, %rd1;
	cvta.to.global.u64 	%rd4, %rd2;
	not.b32 	%r6, %r1;
	add.s32 	%r7, %r2, %r6;
	mul.wide.s32 	%rd5, %r7, 4;
	add.s64 	%rd6, %rd3, %rd5;
	ld.global.u32 	%r8, [%rd6];
	mul.wide.s32 	%rd7, %r1, 4;
	add.s64 	%rd8, %rd4, %rd7;
	st.global.u32 	[%rd8], %r8;
$L__BB0_2:
	ret;

}


// ===== COMPILED SASS (sm_100) =====

	.target	sm_100

	.elftype	@"ET_EXEC"


//--------------------- .note.nv.tkinfo           --------------------------
	.section	.note.nv.tkinfo,"",@"SHT_NOTE"
	.sectionflags	@"SHF_NOTE_NV_TKINFO"
	.tkinfo
        /*0018*/ 	.word	0x00000002
        /*0030*/ 	.string	""
        /*0030*/ 	.string	"ptxas"
        /*0030*/ 	.string	"Cuda compilation tools, release 13.0, V13.0.88"
        /*0030*/ 	.string	"Build cuda_13.0.r13.0/compiler.36424714_0"
        /*0030*/ 	.string	"-arch sm_100 -m 64 "



//--------------------- .note.nv.cuinfo           --------------------------
	.section	.note.nv.cuinfo,"",@"SHT_NOTE"
	.sectionflags	@"SHF_NOTE_NV_CUINFO"
        /*0018*/ 	.short	0x0002
        /*001a*/ 	.short	0x0064
        /*001c*/ 	.short	0x0082
	.zero		2


//--------------------- .nv.info                  --------------------------
	.section	.nv.info,"",@"SHT_CUDA_INFO"
	.align	4


	//----- nvinfo : EIATTR_REGCOUNT
	.align		4
        /*0000*/ 	.byte	0x04, 0x2f
        /*0002*/ 	.short	(.L_1 - .L_0)
	.align		4
.L_0:
        /*0004*/ 	.word	index@(_Z12reverse_listPiS_i)
        /*0008*/ 	.word	0x0000000a


	//----- nvinfo : EIATTR_FRAME_SIZE
	.align		4
.L_1:
        /*000c*/ 	.byte	0x04, 0x11
        /*000e*/ 	.short	(.L_3 - .L_2)
	.align		4
.L_2:
        /*0010*/ 	.word	index@(_Z12reverse_listPiS_i)
        /*0014*/ 	.word	0x00000000


	//----- nvinfo : EIATTR_MIN_STACK_SIZE
	.align		4
.L_3:
        /*0018*/ 	.byte	0x04, 0x12
        /*001a*/ 	.short	(.L_5 - .L_4)
	.align		4
.L_4:
        /*001c*/ 	.word	index@(_Z12reverse_listPiS_i)
        /*0020*/ 	.word	0x00000000
.L_5:


//--------------------- .nv.compat                --------------------------
	.section	.nv.compat,"",@"SHT_CUDA_COMPAT_INFO"
	.align	4
        /*0000*/ 	.byte	0x02, 0x09, 0x00, 0x00, 0x02, 0x02, 0x01, 0x00, 0x02, 0x05, 0x05, 0x00, 0x03, 0x07, 0x01, 0x01
        /*0010*/ 	.byte	0x02, 0x03, 0x00, 0x00, 0x02, 0x06, 0x01, 0x00, 0x04, 0x0b, 0x08, 0x00, 0x09, 0x00, 0x00, 0x00
        /*0020*/ 	.byte	0x00, 0x00, 0x00, 0x00


//--------------------- .nv.info._Z12reverse_listPiS_i --------------------------
	.section	.nv.info._Z12reverse_listPiS_i,"",@"SHT_CUDA_INFO"
	.sectionflags	@""
	.align	4


	//----- nvinfo : EIATTR_CUDA_API_VERSION
	.align		4
        /*0000*/ 	.byte	0x04, 0x37
        /*0002*/ 	.short	(.L_7 - .L_6)
.L_6:
        /*0004*/ 	.word	0x00000082


	//----- nvinfo : EIATTR_KPARAM_INFO
	.align		4
.L_7:
        /*0008*/ 	.byte	0x04, 0x17
        /*000a*/ 	.short	(.L_9 - .L_8)
.L_8:
        /*000c*/ 	.word	0x00000000
        /*0010*/ 	.short	0x0002
        /*0012*/ 	.short	0x0010
        /*0014*/ 	.byte	0x00, 0xf0, 0x11, 0x00


	//----- nvinfo : EIATTR_KPARAM_INFO
	.align		4
.L_9:
        /*0018*/ 	.byte	0x04, 0x17
        /*001a*/ 	.short	(.L_11 - .L_10)
.L_10:
        /*001c*/ 	.word	0x00000000
        /*0020*/ 	.short	0x0001
        /*0022*/ 	.short	0x0008
        /*0024*/ 	.byte	0x00, 0xf5, 0x21, 0x00


	//----- nvinfo : EIATTR_KPARAM_INFO
	.align		4
.L_11:
        /*0028*/ 	.byte	0x04, 0x17
        /*002a*/ 	.short	(.L_13 - .L_12)
.L_12:
        /*002c*/ 	.word	0x00000000
        /*0030*/ 	.short	0x0000
        /*0032*/ 	.short	0x0000
        /*0034*/ 	.byte	0x00, 0xf5, 0x21, 0x00


	//----- nvinfo : EIATTR_SPARSE_MMA_MASK
	.align		4
.L_13:
        /*0038*/ 	.byte	0x03, 0x50
        /*003a*/ 	.short	0x0000


	//----- nvinfo : EIATTR_MAXREG_COUNT
	.align		4
        /*003c*/ 	.byte	0x03, 0x1b
        /*003e*/ 	.short	0x00ff


	//----- nvinfo : EIATTR_MERCURY_ISA_VERSION
	.align		4
        /*0040*/ 	.byte	0x03, 0x5f
        /*0042*/ 	.short	0x0101


	//----- nvinfo : EIATTR_VRC_CTA_INIT_COUNT
	.align		4
        /*0044*/ 	.byte	0x02, 0x4a
	.zero		1
	.zero		1


	//----- nvinfo : EIATTR_EXIT_INSTR_OFFSETS
	.align		4
        /*0048*/ 	.byte	0x04, 0x1c
        /*004a*/ 	.short	(.L_15 - .L_14)


	//   ....[0]....
.L_14:
        /*004c*/ 	.word	0x00000070


	//   ....[1]....
        /*0050*/ 	.word	0x00000110


	//----- nvinfo : EIATTR_CBANK_PARAM_SIZE
	.align		4
.L_15:
        /*0054*/ 	.byte	0x03, 0x19
        /*0056*/ 	.short	0x0014


	//----- nvinfo : EIATTR_PARAM_CBANK
	.align		4
        /*0058*/ 	.byte	0x04, 0x0a
        /*005a*/ 	.short	(.L_17 - .L_16)
	.align		4
.L_16:
        /*005c*/ 	.word	index@(.nv.constant0._Z12reverse_listPiS_i)
        /*0060*/ 	.short	0x0380
        /*0062*/ 	.short	0x0014


	//----- nvinfo : EIATTR_SW_WAR
	.align		4
.L_17:
        /*0064*/ 	.byte	0x04, 0x36
        /*0066*/ 	.short	(.L_19 - .L_18)
.L_18:
        /*0068*/ 	.word	0x00000008
.L_19:


//--------------------- .nv.callgraph             --------------------------
	.section	.nv.callgraph,"",@"SHT_CUDA_CALLGRAPH"
	.align	4
	.sectionentsize	8
	.align		4
        /*0000*/ 	.word	0x00000000
	.align		4
        /*0004*/ 	.word	0xffffffff
	.align		4
        /*0008*/ 	.word	0x00000000
	.align		4
        /*000c*/ 	.word	0xfffffffe
	.align		4
        /*0010*/ 	.word	0x00000000
	.align		4
        /*0014*/ 	.word	0xfffffffd
	.align		4
        /*0018*/ 	.word	0x00000000
	.align		4
        /*001c*/ 	.word	0xfffffffc


//--------------------- .text._Z12reverse_listPiS_i --------------------------
	.section	.text._Z12reverse_listPiS_i,"ax",@progbits
	.align	128
        .global         _Z12reverse_listPiS_i
        .type           _Z12reverse_listPiS_i,@function
        .size           _Z12reverse_listPiS_i,(.L_x_1 - _Z12reverse_listPiS_i)
        .other          _Z12reverse_listPiS_i,@"STO_CUDA_ENTRY STV_DEFAULT"
_Z12reverse_listPiS_i:
.text._Z12reverse_listPiS_i:
[----:B------:R-:W-:Y:S01]  /*0000*/  LDC R1, c[0x0][0x37c] ;  /* 0x0000df00ff017b82 */ /* 0x000fe20000000800 */
[----:B------:R-:W0:Y:S07]  /*0010*/  S2R R7, SR_TID.X ;  /* 0x0000000000077919 */ /* 0x000e2e0000002100 */
[----:B------:R-:W0:Y:S01]  /*0020*/  S2UR UR4, SR_CTAID.X ;  /* 0x00000000000479c3 */ /* 0x000e220000002500 */
[----:B------:R-:W1:Y:S07]  /*0030*/  LDCU UR6, c[0x0][0x390] ;  /* 0x00007200ff0677ac */ /* 0x000e6e0008000800 */
[----:B------:R-:W0:Y:S02]  /*0040*/  LDC R0, c[0x0][0x360] ;  /* 0x0000d800ff007b82 */ /* 0x000e240000000800 */
[----:B0-----:R-:W-:-:S05]  /*0050*/  IMAD R7, R0, UR4, R7 ;  /* 0x0000000400077c24 */ /* 0x001fca000f8e0207 */
[----:B-1----:R-:W-:-:S13]  /*0060*/  ISETP.GE.AND P0, PT, R7, UR6, PT ;  /* 0x0000000607007c0c */ /* 0x002fda000bf06270 */
[----:B------:R-:W-:Y:S05]  /*0070*/  @P0 EXIT ;  /* 0x000000000000094d */ /* 0x000fea0003800000 */
[----:B------:R-:W0:Y:S01]  /*0080*/  LDC.64 R2, c[0x0][0x380] ;  /* 0x0000e000ff027b82 */ /* 0x000e220000000a00 */
[----:B------:R-:W1:Y:S01]  /*0090*/  LDCU.64 UR4, c[0x0][0x358] ;  /* 0x00006b00ff0477ac */ /* 0x000e620008000a00 */
[----:B------:R-:W-:-:S04]  /*00a0*/  LOP3.LUT R0, RZ, R7, RZ, 0x33, !PT ;  /* 0x00000007ff007212 */ /* 0x000fc800078e33ff */
[----:B------:R-:W-:-:S05]  /*00b0*/  IADD3 R5, PT, PT, R0, UR6, RZ ;  /* 0x0000000600057c10 */ /* 0x000fca000fffe0ff */
[----:B0-----:R-:W-:Y:S02]  /*00c0*/  IMAD.WIDE R2, R5, 0x4, R2 ;  /* 0x0000000405027825 */ /* 0x001fe400078e0202 */
[----:B------:R-:W0:Y:S04]  /*00d0*/  LDC.64 R4, c[0x0][0x388] ;  /* 0x0000e200ff047b82 */ /* 0x000e280000000a00 */
[----:B-1----:R-:W2:Y:S01]  /*00e0*/  LDG.E R3, desc[UR4][R2.64] ;  /* 0x0000000402037981 */ /* 0x002ea2000c1e1900 */
[----:B0-----:R-:W-:-:S05]  /*00f0*/  IMAD.WIDE R4, R7, 0x4, R4 ;  /* 0x0000000407047825 */ /* 0x001fca00078e0204 */
[----:B--2---:R-:W-:Y:S01]  /*0100*/  STG.E desc[UR4][R4.64], R3 ;  /* 0x0000000304007986 */ /* 0x004fe2000c101904 */
[----:B------:R-:W-:Y:S05]  /*0110*/  EXIT ;  /* 0x000000000000794d */ /* 0x000fea0003800000 */
.L_x_0:
[----:B------:R-:W-:-:S00]  /*0120*/  BRA `(.L_x_0) ;  /* 0xfffffffc00fc7947 */ /* 0x000fc0000383ffff */
[----:B------:R-:W-:-:S00]  /*0130*/  NOP ;  /* 0x0000000000007918 */ /* 0x000fc00000000000 */
        /* <DEDUP_REMOVED lines=12> */
.L_x_1:


//--------------------- .nv.shared.reserved.0     --------------------------
	.section	.nv.shared.reserved.0,"aw",@nobits
	.weak		__nv_reservedSMEM_offset_0_alias
	.size		__nv_reservedSMEM_offset_0_alias, 0, 64
	.other		__nv_reservedSMEM_offset_0_alias,@"STO_CUDA_RESERVED_SHARED STV_DEFAULT"
__nv_reservedSMEM_offset_0_alias:
	.zero		0
	.zero		64


//--------------------- .nv.constant0._Z12reverse_listPiS_i --------------------------
	.section	.nv.constant0._Z12reverse_listPiS_i,"a",@progbits
	.sectionflags	@""
	.align	4
.nv.constant0._Z12reverse_listPiS_i:
	.zero		916


//--------------------- SYMBOLS --------------------------

	.type		.nv.reservedSmem.offset0,@object
	.size		.nv.reservedSmem.offset0,0x4
